//
// Generated by NVIDIA NVVM Compiler
//
// Compiler Build ID: CL-36424714
// Cuda compilation tools, release 13.0, V13.0.88
// Based on NVVM 20.0.0
//

.version 9.0
.target sm_100
.address_size 64

	// .globl	_Z23extrapolate_first_orderiPdS_S_

.visible .entry _Z23extrapolate_first_orderiPdS_S_(
	.param .u32 _Z23extrapolate_first_orderiPdS_S__param_0,
	.param .u64 .ptr .align 1 _Z23extrapolate_first_orderiPdS_S__param_1,
	.param .u64 .ptr .align 1 _Z23extrapolate_first_orderiPdS_S__param_2,
	.param .u64 .ptr .align 1 _Z23extrapolate_first_orderiPdS_S__param_3
)
{
	.reg .pred 	%p<2>;
	.reg .b32 	%r<13>;
	.reg .b64 	%rd<12>;
	.reg .b64 	%fd<4>;

	ld.param.u32 	%r2, [_Z23extrapolate_first_orderiPdS_S__param_0];
	ld.param.u64 	%rd1, [_Z23extrapolate_first_orderiPdS_S__param_1];
	ld.param.u64 	%rd2, [_Z23extrapolate_first_orderiPdS_S__param_2];
	ld.param.u64 	%rd3, [_Z23extrapolate_first_orderiPdS_S__param_3];
	mov.u32 	%r3, %tid.x;
	mov.u32 	%r4, %tid.y;
	mov.u32 	%r5, %ntid.x;
	mov.u32 	%r6, %ctaid.x;
	mov.u32 	%r7, %ctaid.y;
	mov.u32 	%r8, %nctaid.x;
	mad.lo.s32 	%r9, %r7, %r8, %r6;
	mov.u32 	%r10, %ntid.y;
	mad.lo.s32 	%r11, %r9, %r10, %r4;
	mad.lo.s32 	%r1, %r11, %r5, %r3;
	setp.ge.s32 	%p1, %r1, %r2;
	@%p1 bra 	$L__BB0_2;
	cvta.to.global.u64 	%rd4, %rd1;
	cvta.to.global.u64 	%rd5, %rd2;
	cvta.to.global.u64 	%rd6, %rd3;
	mul.wide.s32 	%rd7, %r1, 8;
	add.s64 	%rd8, %rd4, %rd7;
	ld.global.f64 	%fd1, [%rd8];
	mul.lo.s32 	%r12, %r1, 3;
	mul.wide.s32 	%rd9, %r12, 8;
	add.s64 	%rd10, %rd5, %rd9;
	st.global.f64 	[%rd10], %fd1;
	st.global.f64 	[%rd10+8], %fd1;
	ld.global.f64 	%fd2, [%rd8];
	st.global.f64 	[%rd10+16], %fd2;
	add.s64 	%rd11, %rd6, %rd9;
	st.global.f64 	[%rd11], %fd2;
	ld.global.f64 	%fd3, [%rd8];
	st.global.f64 	[%rd11+8], %fd3;
	st.global.f64 	[%rd11+16], %fd3;
$L__BB0_2:
	ret;

}


// ===== COMPILED SASS (sm_100) =====

	.target	sm_100

	.elftype	@"ET_EXEC"


//--------------------- .note.nv.tkinfo           --------------------------
	.section	.note.nv.tkinfo,"",@"SHT_NOTE"
	.sectionflags	@"SHF_NOTE_NV_TKINFO"
	.tkinfo
        /*0018*/ 	.word	0x00000002
        /*0030*/ 	.string	""
        /*0030*/ 	.string	"ptxas"
        /*0030*/ 	.string	"Cuda compilation tools, release 13.0, V13.0.88"
        /*0030*/ 	.string	"Build cuda_13.0.r13.0/compiler.36424714_0"
        /*0030*/ 	.string	"-arch sm_100 -m 64 "



//--------------------- .note.nv.cuinfo           --------------------------
	.section	.note.nv.cuinfo,"",@"SHT_NOTE"
	.sectionflags	@"SHF_NOTE_NV_CUINFO"
        /*0018*/ 	.short	0x0002
        /*001a*/ 	.short	0x0064
        /*001c*/ 	.short	0x0082
	.zero		2


//--------------------- .nv.info                  --------------------------
	.section	.nv.info,"",@"SHT_CUDA_INFO"
	.align	4


	//----- nvinfo : EIATTR_REGCOUNT
	.align		4
        /*0000*/ 	.byte	0x04, 0x2f
        /*0002*/ 	.short	(.L_1 - .L_0)
	.align		4
.L_0:
        /*0004*/ 	.word	index@(_Z23extrapolate_first_orderiPdS_S_)
        /*0008*/ 	.word	0x00000010


	//----- nvinfo : EIATTR_FRAME_SIZE
	.align		4
.L_1:
        /*000c*/ 	.byte	0x04, 0x11
        /*000e*/ 	.short	(.L_3 - .L_2)
	.align		4
.L_2:
        /*0010*/ 	.word	index@(_Z23extrapolate_first_orderiPdS_S_)
        /*0014*/ 	.word	0x00000000


	//----- nvinfo : EIATTR_MIN_STACK_SIZE
	.align		4
.L_3:
        /*0018*/ 	.byte	0x04, 0x12
        /*001a*/ 	.short	(.L_5 - .L_4)
	.align		4
.L_4:
        /*001c*/ 	.word	index@(_Z23extrapolate_first_orderiPdS_S_)
        /*0020*/ 	.word	0x00000000
.L_5:


//--------------------- .nv.compat                --------------------------
	.section	.nv.compat,"",@"SHT_CUDA_COMPAT_INFO"
	.align	4
        /*0000*/ 	.byte	0x02, 0x09, 0x00, 0x00, 0x02, 0x02, 0x01, 0x00, 0x02, 0x05, 0x05, 0x00, 0x03, 0x07, 0x01, 0x01
        /*0010*/ 	.byte	0x02, 0x03, 0x00, 0x00, 0x02, 0x06, 0x01, 0x00, 0x04, 0x0b, 0x08, 0x00, 0x09, 0x00, 0x00, 0x00
        /*0020*/ 	.byte	0x00, 0x00, 0x00, 0x00


//--------------------- .nv.info._Z23extrapolate_first_orderiPdS_S_ --------------------------
	.section	.nv.info._Z23extrapolate_first_orderiPdS_S_,"",@"SHT_CUDA_INFO"
	.sectionflags	@""
	.align	4


	//----- nvinfo : EIATTR_CUDA_API_VERSION
	.align		4
        /*0000*/ 	.byte	0x04, 0x37
        /*0002*/ 	.short	(.L_7 - .L_6)
.L_6:
        /*0004*/ 	.word	0x00000082


	//----- nvinfo : EIATTR_KPARAM_INFO
	.align		4
.L_7:
        /*0008*/ 	.byte	0x04, 0x17
        /*000a*/ 	.short	(.L_9 - .L_8)
.L_8:
        /*000c*/ 	.word	0x00000000
        /*0010*/ 	.short	0x0003
        /*0012*/ 	.short	0x0018
        /*0014*/ 	.byte	0x00, 0xf5, 0x21, 0x00


	//----- nvinfo : EIATTR_KPARAM_INFO
	.align		4
.L_9:
        /*0018*/ 	.byte	0x04, 0x17
        /*001a*/ 	.short	(.L_11 - .L_10)
.L_10:
        /*001c*/ 	.word	0x00000000
        /*0020*/ 	.short	0x0002
        /*0022*/ 	.short	0x0010
        /*0024*/ 	.byte	0x00, 0xf5, 0x21, 0x00


	//----- nvinfo : EIATTR_KPARAM_INFO
	.align		4
.L_11:
        /*0028*/ 	.byte	0x04, 0x17
        /*002a*/ 	.short	(.L_13 - .L_12)
.L_12:
        /*002c*/ 	.word	0x00000000
        /*0030*/ 	.short	0x0001
        /*0032*/ 	.short	0x0008
        /*0034*/ 	.byte	0x00, 0xf5, 0x21, 0x00


	//----- nvinfo : EIATTR_KPARAM_INFO
	.align		4
.L_13:
        /*0038*/ 	.byte	0x04, 0x17
        /*003a*/ 	.short	(.L_15 - .L_14)
.L_14:
        /*003c*/ 	.word	0x00000000
        /*0040*/ 	.short	0x0000
        /*0042*/ 	.short	0x0000
        /*0044*/ 	.byte	0x00, 0xf0, 0x11, 0x00


	//----- nvinfo : EIATTR_SPARSE_MMA_MASK
	.align		4
.L_15:
        /*0048*/ 	.byte	0x03, 0x50
        /*004a*/ 	.short	0x0000


	//----- nvinfo : EIATTR_MAXREG_COUNT
	.align		4
        /*004c*/ 	.byte	0x03, 0x1b
        /*004e*/ 	.short	0x00ff


	//----- nvinfo : EIATTR_MERCURY_ISA_VERSION
	.align		4
        /*0050*/ 	.byte	0x03, 0x5f
        /*0052*/ 	.short	0x0101


	//----- nvinfo : EIATTR_VRC_CTA_INIT_COUNT
	.align		4
        /*0054*/ 	.byte	0x02, 0x4a
	.zero		1
	.zero		1


	//----- nvinfo : EIATTR_EXIT_INSTR_OFFSETS
	.align		4
        /*0058*/ 	.byte	0x04, 0x1c
        /*005a*/ 	.short	(.L_17 - .L_16)


	//   ....[0]....
.L_16:
        /*005c*/ 	.word	0x000000d0


	//   ....[1]....
        /*0060*/ 	.word	0x000001f0


	//----- nvinfo : EIATTR_CBANK_PARAM_SIZE
	.align		4
.L_17:
        /*0064*/ 	.byte	0x03, 0x19
        /*0066*/ 	.short	0x0020


	//----- nvinfo : EIATTR_PARAM_CBANK
	.align		4
        /*0068*/ 	.byte	0x04, 0x0a
        /*006a*/ 	.short	(.L_19 - .L_18)
	.align		4
.L_18:
        /*006c*/ 	.word	index@(.nv.constant0._Z23extrapolate_first_orderiPdS_S_)
        /*0070*/ 	.short	0x0380
        /*0072*/ 	.short	0x0020


	//----- nvinfo : EIATTR_SW_WAR
	.align		4
.L_19:
        /*0074*/ 	.byte	0x04, 0x36
        /*0076*/ 	.short	(.L_21 - .L_20)
.L_20:
        /*0078*/ 	.word	0x00000008
.L_21:


//--------------------- .nv.callgraph             --------------------------
	.section	.nv.callgraph,"",@"SHT_CUDA_CALLGRAPH"
	.align	4
	.sectionentsize	8
	.align		4
        /*0000*/ 	.word	0x00000000
	.align		4
        /*0004*/ 	.word	0xffffffff
	.align		4
        /*0008*/ 	.word	0x00000000
	.align		4
        /*000c*/ 	.word	0xfffffffe
	.align		4
        /*0010*/ 	.word	0x00000000
	.align		4
        /*0014*/ 	.word	0xfffffffd
	.align		4
        /*0018*/ 	.word	0x00000000
	.align		4
        /*001c*/ 	.word	0xfffffffc


//--------------------- .text._Z23extrapolate_first_orderiPdS_S_ --------------------------
	.section	.text._Z23extrapolate_first_orderiPdS_S_,"ax",@progbits
	.align	128
        .global         _Z23extrapolate_first_orderiPdS_S_
        .type           _Z23extrapolate_first_orderiPdS_S_,@function
        .size           _Z23extrapolate_first_orderiPdS_S_,(.L_x_1 - _Z23extrapolate_first_orderiPdS_S_)
        .other          _Z23extrapolate_first_orderiPdS_S_,@"STO_CUDA_ENTRY STV_DEFAULT"
_Z23extrapolate_first_orderiPdS_S_:
.text._Z23extrapolate_first_orderiPdS_S_:
[----:B------:R-:W-:Y:S01]  /*0000*/  LDC R1, c[0x0][0x37c] ;  /* 0x0000df00ff017b82 */ /* 0x000fe20000000800 */
[----:B------:R-:W0:Y:S07]  /*0010*/  S2R R0, SR_TID.Y ;  /* 0x0000000000007919 */ /* 0x000e2e0000002200 */
[----:B------:R-:W-:Y:S01]  /*0020*/  S2UR UR4, SR_CTAID.X ;  /* 0x00000000000479c3 */ /* 0x000fe20000002500 */
[----:B------:R-:W1:Y:S01]  /*0030*/  LDCU UR7, c[0x0][0x360] ;  /* 0x00006c00ff0777ac */ /* 0x000e620008000800 */
[----:B------:R-:W1:Y:S01]  /*0040*/  S2R R9, SR_TID.X ;  /* 0x0000000000097919 */ /* 0x000e620000002100 */
[----:B------:R-:W2:Y:S05]  /*0050*/  LDCU UR6, c[0x0][0x370] ;  /* 0x00006e00ff0677ac */ /* 0x000eaa0008000800 */
[----:B------:R-:W2:Y:S01]  /*0060*/  S2UR UR5, SR_CTAID.Y ;  /* 0x00000000000579c3 */ /* 0x000ea20000002600 */
[----:B------:R-:W3:Y:S07]  /*0070*/  LDCU UR8, c[0x0][0x380] ;  /* 0x00007000ff0877ac */ /* 0x000eee0008000800 */
[----:B------:R-:W0:Y:S01]  /*0080*/  LDC R3, c[0x0][0x364] ;  /* 0x0000d900ff037b82 */ /* 0x000e220000000800 */
[----:B--2---:R-:W-:-:S06]  /*0090*/  UIMAD UR4, UR5, UR6, UR4 ;  /* 0x00000006050472a4 */ /* 0x004fcc000f8e0204 */
[----:B0-----:R-:W-:-:S04]  /*00a0*/  IMAD R0, R3, UR4, R0 ;  /* 0x0000000403007c24 */ /* 0x001fc8000f8e0200 */
[----:B-1----:R-:W-:-:S05]  /*00b0*/  IMAD R9, R0, UR7, R9 ;  /* 0x0000000700097c24 */ /* 0x002fca000f8e0209 */
[----:B---3--:R-:W-:-:S13]  /*00c0*/  ISETP.GE.AND P0, PT, R9, UR8, PT ;  /* 0x0000000809007c0c */ /* 0x008fda000bf06270 */
[----:B------:R-:W-:Y:S05]  /*00d0*/  @P0 EXIT ;  /* 0x000000000000094d */ /* 0x000fea0003800000 */
[----:B------:R-:W0:Y:S01]  /*00e0*/  LDC.64 R2, c[0x0][0x388] ;  /* 0x0000e200ff027b82 */ /* 0x000e220000000a00 */
[----:B------:R-:W1:Y:S07]  /*00f0*/  LDCU.64 UR4, c[0x0][0x358] ;  /* 0x00006b00ff0477ac */ /* 0x000e6e0008000a00 */
[----:B------:R-:W2:Y:S01]  /*0100*/  LDC.64 R6, c[0x0][0x390] ;  /* 0x0000e400ff067b82 */ /* 0x000ea20000000a00 */
[----:B------:R-:W-:-:S07]  /*0110*/  LEA R13, R9, R9, 0x1 ;  /* 0x00000009090d7211 */ /* 0x000fce00078e08ff */
[----:B------:R-:W3:Y:S01]  /*0120*/  LDC.64 R10, c[0x0][0x398] ;  /* 0x0000e600ff0a7b82 */ /* 0x000ee20000000a00 */
[----:B0-----:R-:W-:-:S05]  /*0130*/  IMAD.WIDE R2, R9, 0x8, R2 ;  /* 0x0000000809027825 */ /* 0x001fca00078e0202 */
[----:B-1----:R-:W4:Y:S01]  /*0140*/  LDG.E.64 R4, desc[UR4][R2.64] ;  /* 0x0000000402047981 */ /* 0x002f22000c1e1b00 */
[----:B--2---:R-:W-:-:S05]  /*0150*/  IMAD.WIDE R6, R13, 0x8, R6 ;  /* 0x000000080d067825 */ /* 0x004fca00078e0206 */
[----:B----4-:R-:W-:Y:S04]  /*0160*/  STG.E.64 desc[UR4][R6.64], R4 ;  /* 0x0000000406007986 */ /* 0x010fe8000c101b04 */
[----:B------:R-:W-:Y:S04]  /*0170*/  STG.E.64 desc[UR4][R6.64+0x8], R4 ;  /* 0x0000080406007986 */ /* 0x000fe8000c101b04 */
[----:B------:R-:W2:Y:S01]  /*0180*/  LDG.E.64 R8, desc[UR4][R2.64] ;  /* 0x0000000402087981 */ /* 0x000ea2000c1e1b00 */
[----:B---3--:R-:W-:-:S03]  /*0190*/  IMAD.WIDE R10, R13, 0x8, R10 ;  /* 0x000000080d0a7825 */ /* 0x008fc600078e020a */
[----:B--2---:R-:W-:Y:S04]  /*01a0*/  STG.E.64 desc[UR4][R6.64+0x10], R8 ;  /* 0x0000100806007986 */ /* 0x004fe8000c101b04 */
[----:B------:R-:W-:Y:S04]  /*01b0*/  STG.E.64 desc[UR4][R10.64], R8 ;  /* 0x000000080a007986 */ /* 0x000fe8000c101b04 */
[----:B------:R-:W2:Y:S04]  /*01c0*/  LDG.E.64 R12, desc[UR4][R2.64] ;  /* 0x00000004020c7981 */ /* 0x000ea8000c1e1b00 */
[----:B--2---:R-:W-:Y:S04]  /*01d0*/  STG.E.64 desc[UR4][R10.64+0x8], R12 ;  /* 0x0000080c0a007986 */ /* 0x004fe8000c101b04 */
[----:B------:R-:W-:Y:S01]  /*01e0*/  STG.E.64 desc[UR4][R10.64+0x10], R12 ;  /* 0x0000100c0a007986 */ /* 0x000fe2000c101b04 */
[----:B------:R-:W-:Y:S05]  /*01f0*/  EXIT ;  /* 0x000000000000794d */ /* 0x000fea0003800000 */
.L_x_0:
[----:B------:R-:W-:-:S00]  /*0200*/  BRA `(.L_x_0) ;  /* 0xfffffffc00fc7947 */ /* 0x000fc0000383ffff */
[----:B------:R-:W-:-:S00]  /*0210*/  NOP ;  /* 0x0000000000007918 */ /* 0x000fc00000000000 */
        /* <DEDUP_REMOVED lines=14> */
.L_x_1:


//--------------------- .nv.shared.reserved.0     --------------------------
	.section	.nv.shared.reserved.0,"aw",@nobits
	.weak		__nv_reservedSMEM_offset_0_alias
	.size		__nv_reservedSMEM_offset_0_alias, 0, 64
	.other		__nv_reservedSMEM_offset_0_alias,@"STO_CUDA_RESERVED_SHARED STV_DEFAULT"
__nv_reservedSMEM_offset_0_alias:
	.zero		0
	.zero		64


//--------------------- .nv.constant0._Z23extrapolate_first_orderiPdS_S_ --------------------------
	.section	.nv.constant0._Z23extrapolate_first_orderiPdS_S_,"a",@progbits
	.sectionflags	@""
	.align	4
.nv.constant0._Z23extrapolate_first_orderiPdS_S_:
	.zero		928


//--------------------- SYMBOLS --------------------------

	.type		.nv.reservedSmem.offset0,@object
	.size		.nv.reservedSmem.offset0,0x4
